//
// Generated by NVIDIA NVVM Compiler
//
// Compiler Build ID: CL-36424714
// Cuda compilation tools, release 13.0, V13.0.88
// Based on NVVM 20.0.0
//

.version 9.0
.target sm_100
.address_size 64

	// .globl	_Z10fps_kerneliiiPKfPiPf
// _ZZ10fps_kerneliiiPKfPiPfE5dists has been demoted
// _ZZ10fps_kerneliiiPKfPiPfE7dists_i has been demoted
// _ZZ10fps_kerneliiiPKfPiPfE3buf has been demoted

.visible .entry _Z10fps_kerneliiiPKfPiPf(
	.param .u32 _Z10fps_kerneliiiPKfPiPf_param_0,
	.param .u32 _Z10fps_kerneliiiPKfPiPf_param_1,
	.param .u32 _Z10fps_kerneliiiPKfPiPf_param_2,
	.param .u64 .ptr .align 1 _Z10fps_kerneliiiPKfPiPf_param_3,
	.param .u64 .ptr .align 1 _Z10fps_kerneliiiPKfPiPf_param_4,
	.param .u64 .ptr .align 1 _Z10fps_kerneliiiPKfPiPf_param_5
)
{
	.reg .pred 	%p<25>;
	.reg .b32 	%r<117>;
	.reg .b32 	%f<40>;
	.reg .b64 	%rd<31>;
	// demoted variable
	.shared .align 4 .b8 _ZZ10fps_kerneliiiPKfPiPfE5dists[2048];
	// demoted variable
	.shared .align 4 .b8 _ZZ10fps_kerneliiiPKfPiPfE7dists_i[2048];
	// demoted variable
	.shared .align 4 .b8 _ZZ10fps_kerneliiiPKfPiPfE3buf[36864];
	ld.param.u32 	%r53, [_Z10fps_kerneliiiPKfPiPf_param_0];
	ld.param.u32 	%r54, [_Z10fps_kerneliiiPKfPiPf_param_1];
	ld.param.u32 	%r55, [_Z10fps_kerneliiiPKfPiPf_param_2];
	ld.param.u64 	%rd7, [_Z10fps_kerneliiiPKfPiPf_param_3];
	ld.param.u64 	%rd8, [_Z10fps_kerneliiiPKfPiPf_param_4];
	ld.param.u64 	%rd9, [_Z10fps_kerneliiiPKfPiPf_param_5];
	cvta.to.global.u64 	%rd1, %rd9;
	cvta.to.global.u64 	%rd2, %rd7;
	cvta.to.global.u64 	%rd3, %rd8;
	mov.u32 	%r104, %ctaid.x;
	setp.ge.s32 	%p1, %r104, %r53;
	@%p1 bra 	$L__BB0_32;
	mov.u32 	%r2, %tid.x;
	mul.lo.s32 	%r3, %r54, %r104;
	mov.u32 	%r4, %ntid.x;
	min.s32 	%r56, %r54, 3072;
	mul.lo.s32 	%r5, %r56, 3;
	mul.lo.s32 	%r6, %r54, 3;
	shl.b32 	%r7, %r2, 1;
	or.b32  	%r8, %r7, 1;
	mov.u32 	%r9, %nctaid.x;
	add.s32 	%r10, %r2, %r4;
	max.s32 	%r57, %r5, %r10;
	setp.lt.s32 	%p2, %r10, %r5;
	selp.u32 	%r58, 1, 0, %p2;
	add.s32 	%r59, %r10, %r58;
	sub.s32 	%r60, %r57, %r59;
	div.u32 	%r61, %r60, %r4;
	add.s32 	%r11, %r61, %r58;
	and.b32  	%r12, %r11, 3;
	shl.b32 	%r62, %r2, 2;
	mov.u32 	%r63, _ZZ10fps_kerneliiiPKfPiPfE3buf;
	add.s32 	%r13, %r63, %r62;
	shl.b32 	%r14, %r4, 2;
	add.s32 	%r15, %r13, %r14;
	add.s32 	%r16, %r10, %r4;
	mul.lo.s32 	%r17, %r4, 12;
	mul.lo.s32 	%r18, %r4, 3;
	cvt.u64.u32 	%rd20, %r14;
$L__BB0_2:
	setp.ne.s32 	%p3, %r2, 0;
	@%p3 bra 	$L__BB0_4;
	mul.lo.s32 	%r64, %r104, %r55;
	mul.wide.s32 	%rd10, %r64, 4;
	add.s64 	%rd11, %rd3, %rd10;
	mov.b32 	%r65, 0;
	st.global.u32 	[%rd11], %r65;
$L__BB0_4:
	setp.ge.s32 	%p4, %r2, %r54;
	mov.u32 	%r106, %r2;
	@%p4 bra 	$L__BB0_5;
	bra.uni 	$L__BB0_33;
$L__BB0_5:
	setp.ge.s32 	%p6, %r2, %r5;
	@%p6 bra 	$L__BB0_12;
	setp.eq.s32 	%p7, %r12, 3;
	mul.lo.s32 	%r20, %r6, %r104;
	mov.u32 	%r105, %r2;
	@%p7 bra 	$L__BB0_10;
	setp.eq.s32 	%p8, %r12, 0;
	add.s32 	%r68, %r2, %r20;
	mul.wide.s32 	%rd14, %r68, 4;
	add.s64 	%rd4, %rd2, %rd14;
	ld.global.nc.f32 	%f19, [%rd4];
	st.shared.f32 	[%r13], %f19;
	mov.u32 	%r105, %r10;
	@%p8 bra 	$L__BB0_10;
	setp.eq.s32 	%p9, %r12, 1;
	cvt.u64.u32 	%rd15, %r14;
	add.s64 	%rd5, %rd4, %rd15;
	ld.global.nc.f32 	%f20, [%rd5];
	st.shared.f32 	[%r15], %f20;
	mov.u32 	%r105, %r16;
	@%p9 bra 	$L__BB0_10;
	add.s32 	%r105, %r16, %r4;
	add.s64 	%rd17, %rd5, %rd15;
	ld.global.nc.f32 	%f21, [%rd17];
	add.s32 	%r69, %r15, %r14;
	st.shared.f32 	[%r69], %f21;
$L__BB0_10:
	setp.lt.u32 	%p10, %r11, 3;
	@%p10 bra 	$L__BB0_12;
$L__BB0_11:
	add.s32 	%r70, %r105, %r20;
	mul.wide.s32 	%rd18, %r70, 4;
	add.s64 	%rd19, %rd2, %rd18;
	ld.global.nc.f32 	%f22, [%rd19];
	shl.b32 	%r71, %r105, 2;
	mov.u32 	%r72, _ZZ10fps_kerneliiiPKfPiPfE3buf;
	add.s32 	%r73, %r72, %r71;
	st.shared.f32 	[%r73], %f22;
	add.s64 	%rd21, %rd19, %rd20;
	ld.global.nc.f32 	%f23, [%rd21];
	add.s32 	%r74, %r73, %r14;
	st.shared.f32 	[%r74], %f23;
	add.s64 	%rd22, %rd21, %rd20;
	ld.global.nc.f32 	%f24, [%rd22];
	add.s32 	%r75, %r74, %r14;
	st.shared.f32 	[%r75], %f24;
	add.s64 	%rd23, %rd22, %rd20;
	ld.global.nc.f32 	%f25, [%rd23];
	add.s32 	%r76, %r75, %r14;
	st.shared.f32 	[%r76], %f25;
	add.s32 	%r105, %r14, %r105;
	setp.lt.s32 	%p11, %r105, %r5;
	@%p11 bra 	$L__BB0_11;
$L__BB0_12:
	setp.lt.s32 	%p12, %r55, 2;
	bar.sync 	0;
	@%p12 bra 	$L__BB0_31;
	mul.lo.s32 	%r27, %r6, %r104;
	mul.lo.s32 	%r28, %r104, %r55;
	mov.b32 	%r109, 0;
	mov.b32 	%r108, 1;
$L__BB0_14:
	setp.ge.s32 	%p13, %r2, %r54;
	mad.lo.s32 	%r80, %r109, 3, %r27;
	mul.wide.s32 	%rd24, %r80, 4;
	add.s64 	%rd25, %rd2, %rd24;
	ld.global.nc.f32 	%f1, [%rd25];
	ld.global.nc.f32 	%f2, [%rd25+4];
	ld.global.nc.f32 	%f3, [%rd25+8];
	mov.f32 	%f39, 0fBF800000;
	mov.b32 	%r115, 0;
	@%p13 bra 	$L__BB0_22;
	mov.u32 	%r82, _ZZ10fps_kerneliiiPKfPiPfE3buf;
	mad.lo.s32 	%r83, %r2, 12, %r82;
	add.s32 	%r111, %r83, 4;
	mad.lo.s32 	%r110, %r2, 3, %r27;
	add.s32 	%r112, %r2, %r3;
	mov.b32 	%r115, 0;
	mov.f32 	%f39, 0fBF800000;
	mov.u32 	%r113, %r2;
$L__BB0_16:
	mul.wide.u32 	%rd26, %r112, 4;
	add.s64 	%rd6, %rd1, %rd26;
	ld.global.f32 	%f5, [%rd6];
	setp.gt.s32 	%p14, %r113, 3071;
	@%p14 bra 	$L__BB0_18;
	ld.shared.f32 	%f36, [%r111+-4];
	ld.shared.f32 	%f37, [%r111];
	ld.shared.f32 	%f38, [%r111+4];
	bra.uni 	$L__BB0_19;
$L__BB0_18:
	mul.wide.s32 	%rd27, %r110, 4;
	add.s64 	%rd28, %rd2, %rd27;
	ld.global.nc.f32 	%f36, [%rd28];
	ld.global.nc.f32 	%f37, [%rd28+4];
	ld.global.nc.f32 	%f38, [%rd28+8];
$L__BB0_19:
	sub.f32 	%f28, %f36, %f1;
	sub.f32 	%f29, %f37, %f2;
	mul.f32 	%f30, %f29, %f29;
	fma.rn.f32 	%f31, %f28, %f28, %f30;
	sub.f32 	%f32, %f38, %f3;
	fma.rn.f32 	%f33, %f32, %f32, %f31;
	min.f32 	%f15, %f33, %f5;
	setp.eq.f32 	%p15, %f15, %f5;
	@%p15 bra 	$L__BB0_21;
	st.global.f32 	[%rd6], %f15;
$L__BB0_21:
	setp.gt.f32 	%p16, %f15, %f39;
	selp.b32 	%r115, %r113, %r115, %p16;
	selp.f32 	%f39, %f15, %f39, %p16;
	add.s32 	%r113, %r113, %r4;
	add.s32 	%r112, %r112, %r4;
	add.s32 	%r111, %r111, %r17;
	add.s32 	%r110, %r110, %r18;
	setp.lt.s32 	%p17, %r113, %r54;
	@%p17 bra 	$L__BB0_16;
$L__BB0_22:
	setp.lt.u32 	%p18, %r4, 2;
	shl.b32 	%r84, %r2, 2;
	mov.u32 	%r85, _ZZ10fps_kerneliiiPKfPiPfE5dists;
	add.s32 	%r86, %r85, %r84;
	st.shared.f32 	[%r86], %f39;
	mov.u32 	%r87, _ZZ10fps_kerneliiiPKfPiPfE7dists_i;
	add.s32 	%r88, %r87, %r84;
	st.shared.u32 	[%r88], %r115;
	@%p18 bra 	$L__BB0_28;
	mov.b32 	%r116, 0;
$L__BB0_24:
	mov.u32 	%r45, %r116;
	bar.sync 	0;
	add.s32 	%r116, %r45, 1;
	shr.u32 	%r90, %r4, %r116;
	setp.ge.u32 	%p19, %r2, %r90;
	@%p19 bra 	$L__BB0_27;
	shl.b32 	%r47, %r7, %r45;
	shl.b32 	%r48, %r8, %r45;
	shl.b32 	%r91, %r47, 2;
	mov.u32 	%r92, _ZZ10fps_kerneliiiPKfPiPfE5dists;
	add.s32 	%r49, %r92, %r91;
	ld.shared.f32 	%f34, [%r49];
	shl.b32 	%r93, %r48, 2;
	add.s32 	%r94, %r92, %r93;
	ld.shared.f32 	%f18, [%r94];
	setp.geu.f32 	%p20, %f34, %f18;
	@%p20 bra 	$L__BB0_27;
	st.shared.f32 	[%r49], %f18;
	mov.u32 	%r96, _ZZ10fps_kerneliiiPKfPiPfE7dists_i;
	add.s32 	%r97, %r96, %r93;
	ld.shared.u32 	%r98, [%r97];
	add.s32 	%r100, %r96, %r91;
	st.shared.u32 	[%r100], %r98;
$L__BB0_27:
	mov.b32 	%r101, 2;
	shl.b32 	%r102, %r101, %r45;
	setp.lt.u32 	%p21, %r102, %r4;
	@%p21 bra 	$L__BB0_24;
$L__BB0_28:
	setp.ne.s32 	%p22, %r2, 0;
	bar.sync 	0;
	ld.shared.u32 	%r109, [_ZZ10fps_kerneliiiPKfPiPfE7dists_i];
	@%p22 bra 	$L__BB0_30;
	add.s32 	%r103, %r108, %r28;
	mul.wide.s32 	%rd29, %r103, 4;
	add.s64 	%rd30, %rd3, %rd29;
	st.global.u32 	[%rd30], %r109;
$L__BB0_30:
	add.s32 	%r108, %r108, 1;
	setp.ne.s32 	%p23, %r108, %r55;
	@%p23 bra 	$L__BB0_14;
$L__BB0_31:
	add.s32 	%r104, %r104, %r9;
	setp.lt.s32 	%p24, %r104, %r53;
	@%p24 bra 	$L__BB0_2;
$L__BB0_32:
	ret;
$L__BB0_33:
	add.s32 	%r66, %r106, %r3;
	mul.wide.u32 	%rd12, %r66, 4;
	add.s64 	%rd13, %rd1, %rd12;
	mov.b32 	%r67, 2123789977;
	st.global.u32 	[%rd13], %r67;
	add.s32 	%r106, %r106, %r4;
	setp.lt.s32 	%p5, %r106, %r54;
	@%p5 bra 	$L__BB0_33;
	bra.uni 	$L__BB0_5;

}


// ===== COMPILED SASS (sm_100) =====

	.target	sm_100

	.elftype	@"ET_EXEC"


//--------------------- .note.nv.tkinfo           --------------------------
	.section	.note.nv.tkinfo,"",@"SHT_NOTE"
	.sectionflags	@"SHF_NOTE_NV_TKINFO"
	.tkinfo
        /*0018*/ 	.word	0x00000002
        /*0030*/ 	.string	""
        /*0030*/ 	.string	"ptxas"
        /*0030*/ 	.string	"Cuda compilation tools, release 13.0, V13.0.88"
        /*0030*/ 	.string	"Build cuda_13.0.r13.0/compiler.36424714_0"
        /*0030*/ 	.string	"-arch sm_100 -m 64 "



//--------------------- .note.nv.cuinfo           --------------------------
	.section	.note.nv.cuinfo,"",@"SHT_NOTE"
	.sectionflags	@"SHF_NOTE_NV_CUINFO"
        /*0018*/ 	.short	0x0002
        /*001a*/ 	.short	0x0064
        /*001c*/ 	.short	0x0082
	.zero		2


//--------------------- .nv.info                  --------------------------
	.section	.nv.info,"",@"SHT_CUDA_INFO"
	.align	4


	//----- nvinfo : EIATTR_REGCOUNT
	.align		4
        /*0000*/ 	.byte	0x04, 0x2f
        /*0002*/ 	.short	(.L_1 - .L_0)
	.align		4
.L_0:
        /*0004*/ 	.word	index@(_Z10fps_kerneliiiPKfPiPf)
        /*0008*/ 	.word	0x00000020


	//----- nvinfo : EIATTR_FRAME_SIZE
	.align		4
.L_1:
        /*000c*/ 	.byte	0x04, 0x11
        /*000e*/ 	.short	(.L_3 - .L_2)
	.align		4
.L_2:
        /*0010*/ 	.word	index@(_Z10fps_kerneliiiPKfPiPf)
        /*0014*/ 	.word	0x00000000


	//----- nvinfo : EIATTR_MIN_STACK_SIZE
	.align		4
.L_3:
        /*0018*/ 	.byte	0x04, 0x12
        /*001a*/ 	.short	(.L_5 - .L_4)
	.align		4
.L_4:
        /*001c*/ 	.word	index@(_Z10fps_kerneliiiPKfPiPf)
        /*0020*/ 	.word	0x00000000
.L_5:


//--------------------- .nv.compat                --------------------------
	.section	.nv.compat,"",@"SHT_CUDA_COMPAT_INFO"
	.align	4
        /*0000*/ 	.byte	0x02, 0x09, 0x00, 0x00, 0x02, 0x02, 0x01, 0x00, 0x02, 0x05, 0x05, 0x00, 0x03, 0x07, 0x01, 0x01
        /*0010*/ 	.byte	0x02, 0x03, 0x00, 0x00, 0x02, 0x06, 0x01, 0x00, 0x04, 0x0b, 0x08, 0x00, 0x09, 0x00, 0x00, 0x00
        /*0020*/ 	.byte	0x00, 0x00, 0x00, 0x00


//--------------------- .nv.info._Z10fps_kerneliiiPKfPiPf --------------------------
	.section	.nv.info._Z10fps_kerneliiiPKfPiPf,"",@"SHT_CUDA_INFO"
	.sectionflags	@""
	.align	4


	//----- nvinfo : EIATTR_CUDA_API_VERSION
	.align		4
        /*0000*/ 	.byte	0x04, 0x37
        /*0002*/ 	.short	(.L_7 - .L_6)
.L_6:
        /*0004*/ 	.word	0x00000082


	//----- nvinfo : EIATTR_KPARAM_INFO
	.align		4
.L_7:
        /*0008*/ 	.byte	0x04, 0x17
        /*000a*/ 	.short	(.L_9 - .L_8)
.L_8:
        /*000c*/ 	.word	0x00000000
        /*0010*/ 	.short	0x0005
        /*0012*/ 	.short	0x0020
        /*0014*/ 	.byte	0x00, 0xf5, 0x21, 0x00


	//----- nvinfo : EIATTR_KPARAM_INFO
	.align		4
.L_9:
        /*0018*/ 	.byte	0x04, 0x17
        /*001a*/ 	.short	(.L_11 - .L_10)
.L_10:
        /*001c*/ 	.word	0x00000000
        /*0020*/ 	.short	0x0004
        /*0022*/ 	.short	0x0018
        /*0024*/ 	.byte	0x00, 0xf5, 0x21, 0x00


	//----- nvinfo : EIATTR_KPARAM_INFO
	.align		4
.L_11:
        /*0028*/ 	.byte	0x04, 0x17
        /*002a*/ 	.short	(.L_13 - .L_12)
.L_12:
        /*002c*/ 	.word	0x00000000
        /*0030*/ 	.short	0x0003
        /*0032*/ 	.short	0x0010
        /*0034*/ 	.byte	0x00, 0xf5, 0x21, 0x00


	//----- nvinfo : EIATTR_KPARAM_INFO
	.align		4
.L_13:
        /*0038*/ 	.byte	0x04, 0x17
        /*003a*/ 	.short	(.L_15 - .L_14)
.L_14:
        /*003c*/ 	.word	0x00000000
        /*0040*/ 	.short	0x0002
        /*0042*/ 	.short	0x0008
        /*0044*/ 	.byte	0x00, 0xf0, 0x11, 0x00


	//----- nvinfo : EIATTR_KPARAM_INFO
	.align		4
.L_15:
        /*0048*/ 	.byte	0x04, 0x17
        /*004a*/ 	.short	(.L_17 - .L_16)
.L_16:
        /*004c*/ 	.word	0x00000000
        /*0050*/ 	.short	0x0001
        /*0052*/ 	.short	0x0004
        /*0054*/ 	.byte	0x00, 0xf0, 0x11, 0x00


	//----- nvinfo : EIATTR_KPARAM_INFO
	.align		4
.L_17:
        /*0058*/ 	.byte	0x04, 0x17
        /*005a*/ 	.short	(.L_19 - .L_18)
.L_18:
        /*005c*/ 	.word	0x00000000
        /*0060*/ 	.short	0x0000
        /*0062*/ 	.short	0x0000
        /*0064*/ 	.byte	0x00, 0xf0, 0x11, 0x00


	//----- nvinfo : EIATTR_SPARSE_MMA_MASK
	.align		4
.L_19:
        /*0068*/ 	.byte	0x03, 0x50
        /*006a*/ 	.short	0x0000


	//----- nvinfo : EIATTR_MAXREG_COUNT
	.align		4
        /*006c*/ 	.byte	0x03, 0x1b
        /*006e*/ 	.short	0x00ff


	//----- nvinfo : EIATTR_NUM_BARRIERS
	.align		4
        /*0070*/ 	.byte	0x02, 0x4c
        /*0072*/ 	.byte	0x01
	.zero		1


	//----- nvinfo : EIATTR_MERCURY_ISA_VERSION
	.align		4
        /*0074*/ 	.byte	0x03, 0x5f
        /*0076*/ 	.short	0x0101


	//----- nvinfo : EIATTR_VRC_CTA_INIT_COUNT
	.align		4
        /*0078*/ 	.byte	0x02, 0x4a
	.zero		1
	.zero		1


	//----- nvinfo : EIATTR_EXIT_INSTR_OFFSETS
	.align		4
        /*007c*/ 	.byte	0x04, 0x1c
        /*007e*/ 	.short	(.L_21 - .L_20)


	//   ....[0]....
.L_20:
        /*0080*/ 	.word	0x00000040


	//   ....[1]....
        /*0084*/ 	.word	0x00000fe0


	//----- nvinfo : EIATTR_CRS_STACK_SIZE
	.align		4
.L_21:
        /*0088*/ 	.byte	0x04, 0x1e
        /*008a*/ 	.short	(.L_23 - .L_22)
.L_22:
        /*008c*/ 	.word	0x00000000


	//----- nvinfo : EIATTR_CBANK_PARAM_SIZE
	.align		4
.L_23:
        /*0090*/ 	.byte	0x03, 0x19
        /*0092*/ 	.short	0x0028


	//----- nvinfo : EIATTR_PARAM_CBANK
	.align		4
        /*0094*/ 	.byte	0x04, 0x0a
        /*0096*/ 	.short	(.L_25 - .L_24)
	.align		4
.L_24:
        /*0098*/ 	.word	index@(.nv.constant0._Z10fps_kerneliiiPKfPiPf)
        /*009c*/ 	.short	0x0380
        /*009e*/ 	.short	0x0028


	//----- nvinfo : EIATTR_SW_WAR
	.align		4
.L_25:
        /*00a0*/ 	.byte	0x04, 0x36
        /*00a2*/ 	.short	(.L_27 - .L_26)
.L_26:
        /*00a4*/ 	.word	0x00000008
.L_27:


//--------------------- .nv.callgraph             --------------------------
	.section	.nv.callgraph,"",@"SHT_CUDA_CALLGRAPH"
	.align	4
	.sectionentsize	8
	.align		4
        /*0000*/ 	.word	0x00000000
	.align		4
        /*0004*/ 	.word	0xffffffff
	.align		4
        /*0008*/ 	.word	0x00000000
	.align		4
        /*000c*/ 	.word	0xfffffffe
	.align		4
        /*0010*/ 	.word	0x00000000
	.align		4
        /*0014*/ 	.word	0xfffffffd
	.align		4
        /*0018*/ 	.word	0x00000000
	.align		4
        /*001c*/ 	.word	0xfffffffc


//--------------------- .text._Z10fps_kerneliiiPKfPiPf --------------------------
	.section	.text._Z10fps_kerneliiiPKfPiPf,"ax",@progbits
	.align	128
        .global         _Z10fps_kerneliiiPKfPiPf
        .type           _Z10fps_kerneliiiPKfPiPf,@function
        .size           _Z10fps_kerneliiiPKfPiPf,(.L_x_19 - _Z10fps_kerneliiiPKfPiPf)
        .other          _Z10fps_kerneliiiPKfPiPf,@"STO_CUDA_ENTRY STV_DEFAULT"
_Z10fps_kerneliiiPKfPiPf:
.text._Z10fps_kerneliiiPKfPiPf:
[----:B------:R-:W-:Y:S08]  /*0000*/  LDC R1, c[0x0][0x37c] ;  /* 0x0000df00ff017b82 */ /* 0x000ff00000000800 */
[----:B------:R-:W0:Y:S08]  /*0010*/  S2UR UR4, SR_CTAID.X ;  /* 0x00000000000479c3 */ /* 0x000e300000002500 */
[----:B------:R-:W0:Y:S02]  /*0020*/  LDC R0, c[0x0][0x380] ;  /* 0x0000e000ff007b82 */ /* 0x000e240000000800 */
[----:B0-----:R-:W-:-:S13]  /*0030*/  ISETP.LE.AND P0, PT, R0, UR4, PT ;  /* 0x0000000400007c0c */ /* 0x001fda000bf03270 */
[----:B------:R-:W-:Y:S05]  /*0040*/  @P0 EXIT ;  /* 0x000000000000094d */ /* 0x000fea0003800000 */
[----:B------:R-:W0:Y:S01]  /*0050*/  LDC R5, c[0x0][0x360] ;  /* 0x0000d800ff057b82 */ /* 0x000e220000000800 */
[----:B------:R-:W1:Y:S01]  /*0060*/  S2R R4, SR_TID.X ;  /* 0x0000000000047919 */ /* 0x000e620000002100 */
[----:B------:R-:W2:Y:S01]  /*0070*/  LDCU.64 UR10, c[0x0][0x358] ;  /* 0x00006b00ff0a77ac */ /* 0x000ea20008000a00 */
[----:B------:R-:W3:Y:S05]  /*0080*/  LDCU UR9, c[0x0][0x370] ;  /* 0x00006e00ff0977ac */ /* 0x000eea0008000800 */
[----:B------:R-:W4:Y:S01]  /*0090*/  LDC R9, c[0x0][0x384] ;  /* 0x0000e100ff097b82 */ /* 0x000f220000000800 */
[----:B------:R-:W-:Y:S01]  /*00a0*/  UMOV UR7, UR4 ;  /* 0x0000000400077c82 */ /* 0x000fe20008000000 */
[----:B0-----:R-:W0:Y:S01]  /*00b0*/  I2F.U32.RP R6, R5 ;  /* 0x0000000500067306 */ /* 0x001e220000209000 */
[----:B------:R-:W-:-:S02]  /*00c0*/  ISETP.NE.U32.AND P2, PT, R5, RZ, PT ;  /* 0x000000ff0500720c */ /* 0x000fc40003f45070 */
[C---:B----4-:R-:W-:Y:S01]  /*00d0*/  VIMNMX R0, PT, PT, R9.reuse, 0xc00, PT ;  /* 0x00000c0009007848 */ /* 0x050fe20003fe0100 */
[----:B-1----:R-:W-:Y:S02]  /*00e0*/  IMAD.IADD R7, R4, 0x1, R5 ;  /* 0x0000000104077824 */ /* 0x002fe400078e0205 */
[----:B------:R-:W-:Y:S02]  /*00f0*/  IMAD R17, R9, 0x3, RZ ;  /* 0x0000000309117824 */ /* 0x000fe400078e02ff */
[----:B------:R-:W-:Y:S01]  /*0100*/  IMAD R0, R0, 0x3, RZ ;  /* 0x0000000300007824 */ /* 0x000fe200078e02ff */
[----:B0-----:R-:W0:Y:S04]  /*0110*/  MUFU.RCP R6, R6 ;  /* 0x0000000600067308 */ /* 0x001e280000001000 */
[----:B------:R-:W-:-:S02]  /*0120*/  ISETP.GE.AND P0, PT, R7, R0, PT ;  /* 0x000000000700720c */ /* 0x000fc40003f06270 */
[----:B------:R-:W-:Y:S01]  /*0130*/  VIMNMX R0, PT, PT, R0, R7, !PT ;  /* 0x0000000700007248 */ /* 0x000fe20007fe0100 */
[----:B0-----:R-:W-:Y:S01]  /*0140*/  VIADD R2, R6, 0xffffffe ;  /* 0x0ffffffe06027836 */ /* 0x001fe20000000000 */
[----:B------:R-:W-:-:S03]  /*0150*/  SEL R6, RZ, 0x1, P0 ;  /* 0x00000001ff067807 */ /* 0x000fc60000000000 */
[----:B------:R0:W1:Y:S01]  /*0160*/  F2I.FTZ.U32.TRUNC.NTZ R3, R2 ;  /* 0x0000000200037305 */ /* 0x000062000021f000 */
[----:B------:R-:W-:Y:S01]  /*0170*/  IADD3 R0, PT, PT, R0, -R7, -R6 ;  /* 0x8000000700007210 */ /* 0x000fe20007ffe806 */
[----:B0-----:R-:W-:Y:S02]  /*0180*/  HFMA2 R2, -RZ, RZ, 0, 0 ;  /* 0x00000000ff027431 */ /* 0x001fe400000001ff */
[----:B-1----:R-:W-:-:S04]  /*0190*/  IMAD.MOV R8, RZ, RZ, -R3 ;  /* 0x000000ffff087224 */ /* 0x002fc800078e0a03 */
[----:B------:R-:W-:-:S04]  /*01a0*/  IMAD R11, R8, R5, RZ ;  /* 0x00000005080b7224 */ /* 0x000fc800078e02ff */
[----:B------:R-:W-:-:S06]  /*01b0*/  IMAD.HI.U32 R3, R3, R11, R2 ;  /* 0x0000000b03037227 */ /* 0x000fcc00078e0002 */
[----:B------:R-:W-:-:S04]  /*01c0*/  IMAD.HI.U32 R3, R3, R0, RZ ;  /* 0x0000000003037227 */ /* 0x000fc800078e00ff */
[----:B------:R-:W-:-:S04]  /*01d0*/  IMAD.MOV R2, RZ, RZ, -R3 ;  /* 0x000000ffff027224 */ /* 0x000fc800078e0a03 */
[----:B------:R-:W-:Y:S01]  /*01e0*/  IMAD R0, R5, R2, R0 ;  /* 0x0000000205007224 */ /* 0x000fe200078e0200 */
[----:B------:R-:W-:-:S04]  /*01f0*/  SHF.L.U32 R2, R4, 0x1, RZ ;  /* 0x0000000104027819 */ /* 0x000fc800000006ff */
[----:B------:R-:W-:-:S13]  /*0200*/  ISETP.GE.U32.AND P0, PT, R0, R5, PT ;  /* 0x000000050000720c */ /* 0x000fda0003f06070 */
[----:B------:R-:W-:Y:S01]  /*0210*/  @P0 IMAD.IADD R0, R0, 0x1, -R5 ;  /* 0x0000000100000824 */ /* 0x000fe200078e0a05 */
[----:B------:R-:W-:-:S04]  /*0220*/  @P0 IADD3 R3, PT, PT, R3, 0x1, RZ ;  /* 0x0000000103030810 */ /* 0x000fc80007ffe0ff */
[----:B------:R-:W-:Y:S01]  /*0230*/  ISETP.GE.U32.AND P1, PT, R0, R5, PT ;  /* 0x000000050000720c */ /* 0x000fe20003f26070 */
[----:B------:R-:W-:-:S12]  /*0240*/  IMAD R0, R9, UR4, R4 ;  /* 0x0000000409007c24 */ /* 0x000fd8000f8e0204 */
[----:B------:R-:W-:Y:S01]  /*0250*/  @P1 VIADD R3, R3, 0x1 ;  /* 0x0000000103031836 */ /* 0x000fe20000000000 */
[----:B------:R-:W-:-:S05]  /*0260*/  @!P2 LOP3.LUT R3, RZ, R5, RZ, 0x33, !PT ;  /* 0x00000005ff03a212 */ /* 0x000fca00078e33ff */
[----:B--23--:R-:W-:-:S07]  /*0270*/  IMAD.IADD R3, R6, 0x1, R3 ;  /* 0x0000000106037824 */ /* 0x00cfce00078e0203 */
.L_x_17:
[C---:B------:R-:W-:Y:S01]  /*0280*/  ISETP.NE.AND P0, PT, R4.reuse, RZ, PT ;  /* 0x000000ff0400720c */ /* 0x040fe20003f05270 */
[----:B01----:R-:W0:Y:S01]  /*0290*/  LDC R13, c[0x0][0x384] ;  /* 0x0000e100ff0d7b82 */ /* 0x003e220000000800 */
[----:B------:R-:W-:Y:S11]  /*02a0*/  BSSY.RECONVERGENT B0, `(.L_x_0) ;  /* 0x0000011000007945 */ /* 0x000ff60003800200 */
[----:B------:R-:W1:Y:S08]  /*02b0*/  @!P0 LDC R9, c[0x0][0x388] ;  /* 0x0000e200ff098b82 */ /* 0x000e700000000800 */
[----:B--2---:R-:W2:Y:S01]  /*02c0*/  @!P0 LDC.64 R6, c[0x0][0x398] ;  /* 0x0000e600ff068b82 */ /* 0x004ea20000000a00 */
[----:B0-----:R-:W-:Y:S01]  /*02d0*/  ISETP.GE.AND P1, PT, R4, R13, PT ;  /* 0x0000000d0400720c */ /* 0x001fe20003f26270 */
[----:B-1----:R-:W-:-:S04]  /*02e0*/  @!P0 IMAD R9, R9, UR4, RZ ;  /* 0x0000000409098c24 */ /* 0x002fc8000f8e02ff */
[----:B--2---:R-:W-:-:S05]  /*02f0*/  @!P0 IMAD.WIDE R6, R9, 0x4, R6 ;  /* 0x0000000409068825 */ /* 0x004fca00078e0206 */
[----:B------:R0:W-:Y:S03]  /*0300*/  @!P0 STG.E desc[UR10][R6.64], RZ ;  /* 0x000000ff06008986 */ /* 0x0001e6000c10190a */
[----:B------:R-:W-:Y:S05]  /*0310*/  @P1 BRA `(.L_x_1) ;  /* 0x0000000000241947 */ /* 0x000fea0003800000 */
[----:B------:R-:W1:Y:S01]  /*0320*/  LDC.64 R8, c[0x0][0x3a0] ;  /* 0x0000e800ff087b82 */ /* 0x000e620000000a00 */
[----:B------:R-:W-:Y:S02]  /*0330*/  IMAD.MOV.U32 R10, RZ, RZ, R4 ;  /* 0x000000ffff0a7224 */ /* 0x000fe400078e0004 */
[----:B------:R-:W-:-:S07]  /*0340*/  IMAD.MOV.U32 R11, RZ, RZ, 0x7e967699 ;  /* 0x7e967699ff0b7424 */ /* 0x000fce00078e00ff */
.L_x_2:
[----:B0-2---:R-:W-:Y:S01]  /*0350*/  IMAD R7, R13, UR7, R10 ;  /* 0x000000070d077c24 */ /* 0x005fe2000f8e020a */
[----:B------:R-:W-:-:S03]  /*0360*/  IADD3 R10, PT, PT, R5, R10, RZ ;  /* 0x0000000a050a7210 */ /* 0x000fc60007ffe0ff */
[----:B-1----:R-:W-:Y:S01]  /*0370*/  IMAD.WIDE.U32 R6, R7, 0x4, R8 ;  /* 0x0000000407067825 */ /* 0x002fe200078e0008 */
[----:B------:R-:W-:-:S04]  /*0380*/  ISETP.GE.AND P0, PT, R10, R13, PT ;  /* 0x0000000d0a00720c */ /* 0x000fc80003f06270 */
[----:B------:R2:W-:Y:S09]  /*0390*/  STG.E desc[UR10][R6.64], R11 ;  /* 0x0000000b06007986 */ /* 0x0005f2000c10190a */
[----:B------:R-:W-:Y:S05]  /*03a0*/  @!P0 BRA `(.L_x_2) ;  /* 0xfffffffc00e88947 */ /* 0x000fea000383ffff */
.L_x_1:
[----:B------:R-:W-:Y:S05]  /*03b0*/  BSYNC.RECONVERGENT B0 ;  /* 0x0000000000007941 */ /* 0x000fea0003800200 */
.L_x_0:
[----:B------:R-:W1:Y:S01]  /*03c0*/  LDCU UR5, c[0x0][0x384] ;  /* 0x00007080ff0577ac */ /* 0x000e620008000800 */
[----:B------:R-:W-:Y:S01]  /*03d0*/  BSSY.RECONVERGENT B0, `(.L_x_3) ;  /* 0x0000046000007945 */ /* 0x000fe20003800200 */
[----:B-1----:R-:W-:-:S04]  /*03e0*/  UISETP.LT.AND UP0, UPT, UR5, 0xc00, UPT ;  /* 0x00000c000500788c */ /* 0x002fc8000bf01270 */
[----:B------:R-:W-:-:S04]  /*03f0*/  USEL UR5, UR5, 0xc00, UP0 ;  /* 0x00000c0005057887 */ /* 0x000fc80008000000 */
[----:B------:R-:W-:-:S06]  /*0400*/  UIMAD UR5, UR5, 0x3, URZ ;  /* 0x00000003050578a4 */ /* 0x000fcc000f8e02ff */
[----:B------:R-:W-:-:S13]  /*0410*/  ISETP.GE.AND P0, PT, R4, UR5, PT ;  /* 0x0000000504007c0c */ /* 0x000fda000bf06270 */
[----:B------:R-:W-:Y:S05]  /*0420*/  @P0 BRA `(.L_x_4) ;  /* 0x0000000400000947 */ /* 0x000fea0003800000 */
[C---:B------:R-:W-:Y:S01]  /*0430*/  LOP3.LUT R12, R3.reuse, 0x3, RZ, 0xc0, !PT ;  /* 0x00000003030c7812 */ /* 0x040fe200078ec0ff */
[----:B------:R-:W-:Y:S01]  /*0440*/  BSSY.RECONVERGENT B1, `(.L_x_5) ;  /* 0x0000021000017945 */ /* 0x000fe20003800200 */
[----:B------:R-:W-:Y:S01]  /*0450*/  ISETP.GE.U32.AND P0, PT, R3, 0x3, PT ;  /* 0x000000030300780c */ /* 0x000fe20003f06070 */
[----:B0-2---:R-:W-:Y:S01]  /*0460*/  IMAD.SHL.U32 R6, R5, 0x4, RZ ;  /* 0x0000000405067824 */ /* 0x005fe200078e00ff */
[----:B------:R-:W-:Y:S01]  /*0470*/  ISETP.NE.AND P1, PT, R12, 0x3, PT ;  /* 0x000000030c00780c */ /* 0x000fe20003f25270 */
[----:B------:R-:W-:Y:S02]  /*0480*/  IMAD R7, R17, UR4, RZ ;  /* 0x0000000411077c24 */ /* 0x000fe4000f8e02ff */
[----:B------:R-:W-:-:S10]  /*0490*/  IMAD.MOV.U32 R16, RZ, RZ, R4 ;  /* 0x000000ffff107224 */ /* 0x000fd400078e0004 */
[----:B------:R-:W-:Y:S05]  /*04a0*/  @!P1 BRA `(.L_x_6) ;  /* 0x0000000000689947 */ /* 0x000fea0003800000 */
[----:B------:R-:W0:Y:S01]  /*04b0*/  LDC.64 R8, c[0x0][0x390] ;  /* 0x0000e400ff087b82 */ /* 0x000e220000000a00 */
[----:B------:R-:W-:-:S05]  /*04c0*/  IADD3 R11, PT, PT, R7, R4, RZ ;  /* 0x00000004070b7210 */ /* 0x000fca0007ffe0ff */
[----:B0-----:R-:W-:-:S05]  /*04d0*/  IMAD.WIDE R8, R11, 0x4, R8 ;  /* 0x000000040b087825 */ /* 0x001fca00078e0208 */
[----:B------:R-:W2:Y:S01]  /*04e0*/  LDG.E.CONSTANT R10, desc[UR10][R8.64] ;  /* 0x0000000a080a7981 */ /* 0x000ea2000c1e9900 */
[----:B------:R-:W0:Y:S01]  /*04f0*/  S2UR UR8, SR_CgaCtaId ;  /* 0x00000000000879c3 */ /* 0x000e220000008800 */
[----:B------:R-:W-:Y:S01]  /*0500*/  UMOV UR6, 0x400 ;  /* 0x0000040000067882 */ /* 0x000fe20000000000 */
[----:B------:R-:W-:Y:S01]  /*0510*/  ISETP.NE.AND P1, PT, R12, RZ, PT ;  /* 0x000000ff0c00720c */ /* 0x000fe20003f25270 */
[----:B------:R-:W-:Y:S01]  /*0520*/  UIADD3 UR6, UPT, UPT, UR6, 0x1000, URZ ;  /* 0x0000100006067890 */ /* 0x000fe2000fffe0ff */
[----:B------:R-:W-:-:S03]  /*0530*/  IMAD.IADD R16, R4, 0x1, R5 ;  /* 0x0000000104107824 */ /* 0x000fc600078e0205 */
[----:B0-----:R-:W-:-:S06]  /*0540*/  ULEA UR6, UR8, UR6, 0x18 ;  /* 0x0000000608067291 */ /* 0x001fcc000f8ec0ff */
[----:B------:R-:W-:-:S05]  /*0550*/  LEA R13, R4, UR6, 0x2 ;  /* 0x00000006040d7c11 */ /* 0x000fca000f8e10ff */
[----:B--2---:R0:W-:Y:S01]  /*0560*/  STS [R13], R10 ;  /* 0x0000000a0d007388 */ /* 0x0041e20000000800 */
[----:B------:R-:W-:Y:S05]  /*0570*/  @!P1 BRA `(.L_x_6) ;  /* 0x0000000000349947 */ /* 0x000fea0003800000 */
[----:B------:R-:W-:Y:S02]  /*0580*/  ISETP.NE.AND P1, PT, R12, 0x1, PT ;  /* 0x000000010c00780c */ /* 0x000fe40003f25270 */
[----:B------:R-:W-:-:S05]  /*0590*/  IADD3 R8, P2, PT, R6, R8, RZ ;  /* 0x0000000806087210 */ /* 0x000fca0007f5e0ff */
[----:B------:R-:W-:-:S06]  /*05a0*/  IMAD.X R9, RZ, RZ, R9, P2 ;  /* 0x000000ffff097224 */ /* 0x000fcc00010e0609 */
[----:B0-----:R-:W-:Y:S02]  /*05b0*/  @P1 IADD3 R10, P2, PT, R6, R8, RZ ;  /* 0x00000008060a1210 */ /* 0x001fe40007f5e0ff */
[----:B------:R-:W2:Y:S02]  /*05c0*/  LDG.E.CONSTANT R8, desc[UR10][R8.64] ;  /* 0x0000000a08087981 */ /* 0x000ea4000c1e9900 */
[----:B------:R-:W-:-:S05]  /*05d0*/  @P1 IADD3.X R11, PT, PT, RZ, R9, RZ, P2, !PT ;  /* 0x00000009ff0b1210 */ /* 0x000fca00017fe4ff */
[----:B------:R-:W3:Y:S01]  /*05e0*/  @P1 LDG.E.CONSTANT R10, desc[UR10][R10.64] ;  /* 0x0000000a0a0a1981 */ /* 0x000ee2000c1e9900 */
[----:B------:R-:W-:-:S04]  /*05f0*/  IMAD.IADD R15, R13, 0x1, R6 ;  /* 0x000000010d0f7824 */ /* 0x000fc800078e0206 */
[----:B------:R-:W-:Y:S01]  /*0600*/  @P1 IMAD.IADD R13, R6, 0x1, R15 ;  /* 0x00000001060d1824 */ /* 0x000fe200078e020f */
[----:B------:R-:W-:-:S05]  /*0610*/  IADD3 R16, PT, PT, R16, R5, RZ ;  /* 0x0000000510107210 */ /* 0x000fca0007ffe0ff */
[----:B------:R-:W-:Y:S01]  /*0620*/  @P1 IMAD.IADD R16, R16, 0x1, R5 ;  /* 0x0000000110101824 */ /* 0x000fe200078e0205 */
[----:B--2---:R1:W-:Y:S04]  /*0630*/  STS [R15], R8 ;  /* 0x000000080f007388 */ /* 0x0043e80000000800 */
[----:B---3--:R1:W-:Y:S02]  /*0640*/  @P1 STS [R13], R10 ;  /* 0x0000000a0d001388 */ /* 0x0083e40000000800 */
.L_x_6:
[----:B------:R-:W-:Y:S05]  /*0650*/  BSYNC.RECONVERGENT B1 ;  /* 0x0000000000017941 */ /* 0x000fea0003800200 */
.L_x_5:
[----:B------:R-:W-:Y:S05]  /*0660*/  @!P0 BRA `(.L_x_4) ;  /* 0x0000000000708947 */ /* 0x000fea0003800000 */
[----:B------:R-:W2:Y:S01]  /*0670*/  S2R R11, SR_CgaCtaId ;  /* 0x00000000000b7919 */ /* 0x000ea20000008800 */
[----:B-1----:R-:W1:Y:S01]  /*0680*/  LDC.64 R8, c[0x0][0x390] ;  /* 0x0000e400ff087b82 */ /* 0x002e620000000a00 */
[----:B0-----:R-:W-:-:S05]  /*0690*/  MOV R10, 0x400 ;  /* 0x00000400000a7802 */ /* 0x001fca0000000f00 */
[----:B------:R-:W-:-:S05]  /*06a0*/  VIADD R10, R10, 0x1000 ;  /* 0x000010000a0a7836 */ /* 0x000fca0000000000 */
[----:B--2---:R-:W-:-:S07]  /*06b0*/  LEA R29, R11, R10, 0x18 ;  /* 0x0000000a0b1d7211 */ /* 0x004fce00078ec0ff */
.L_x_7:
[----:B------:R-:W-:-:S05]  /*06c0*/  IADD3 R19, PT, PT, R7, R16, RZ ;  /* 0x0000001007137210 */ /* 0x000fca0007ffe0ff */
[----:B01----:R-:W-:-:S03]  /*06d0*/  IMAD.WIDE R18, R19, 0x4, R8 ;  /* 0x0000000413127825 */ /* 0x003fc600078e0208 */
[----:B------:R-:W-:-:S03]  /*06e0*/  IADD3 R14, P0, PT, R6, R18, RZ ;  /* 0x00000012060e7210 */ /* 0x000fc60007f1e0ff */
[----:B------:R-:W2:Y:S02]  /*06f0*/  LDG.E.CONSTANT R18, desc[UR10][R18.64] ;  /* 0x0000000a12127981 */ /* 0x000ea4000c1e9900 */
[----:B------:R-:W-:Y:S01]  /*0700*/  IMAD.X R15, RZ, RZ, R19, P0 ;  /* 0x000000ffff0f7224 */ /* 0x000fe200000e0613 */
[----:B------:R-:W-:-:S04]  /*0710*/  IADD3 R12, P0, PT, R6, R14, RZ ;  /* 0x0000000e060c7210 */ /* 0x000fc80007f1e0ff */
[----:B------:R-:W3:Y:S01]  /*0720*/  LDG.E.CONSTANT R14, desc[UR10][R14.64] ;  /* 0x0000000a0e0e7981 */ /* 0x000ee2000c1e9900 */
[----:B------:R-:W-:Y:S01]  /*0730*/  IMAD.X R13, RZ, RZ, R15, P0 ;  /* 0x000000ffff0d7224 */ /* 0x000fe200000e060f */
[----:B------:R-:W-:-:S04]  /*0740*/  IADD3 R10, P0, PT, R6, R12, RZ ;  /* 0x0000000c060a7210 */ /* 0x000fc80007f1e0ff */
[----:B------:R-:W-:Y:S01]  /*0750*/  IADD3.X R11, PT, PT, RZ, R13, RZ, P0, !PT ;  /* 0x0000000dff0b7210 */ /* 0x000fe200007fe4ff */
[----:B------:R-:W4:Y:S04]  /*0760*/  LDG.E.CONSTANT R12, desc[UR10][R12.64] ;  /* 0x0000000a0c0c7981 */ /* 0x000f28000c1e9900 */
[----:B------:R-:W5:Y:S01]  /*0770*/  LDG.E.CONSTANT R10, desc[UR10][R10.64] ;  /* 0x0000000a0a0a7981 */ /* 0x000f62000c1e9900 */
[----:B------:R-:W-:-:S04]  /*0780*/  IMAD R21, R16, 0x4, R29 ;  /* 0x0000000410157824 */ /* 0x000fc800078e021d */
[----:B------:R-:W-:-:S05]  /*0790*/  IMAD.IADD R23, R6, 0x1, R21 ;  /* 0x0000000106177824 */ /* 0x000fca00078e0215 */
[----:B------:R-:W-:-:S05]  /*07a0*/  IADD3 R25, PT, PT, R6, R23, RZ ;  /* 0x0000001706197210 */ /* 0x000fca0007ffe0ff */
[C---:B------:R-:W-:Y:S02]  /*07b0*/  IMAD.IADD R27, R6.reuse, 0x1, R25 ;  /* 0x00000001061b7824 */ /* 0x040fe400078e0219 */
[----:B------:R-:W-:-:S05]  /*07c0*/  IMAD.IADD R16, R6, 0x1, R16 ;  /* 0x0000000106107824 */ /* 0x000fca00078e0210 */
[----:B------:R-:W-:Y:S01]  /*07d0*/  ISETP.GE.AND P0, PT, R16, UR5, PT ;  /* 0x0000000510007c0c */ /* 0x000fe2000bf06270 */
[----:B--2---:R0:W-:Y:S04]  /*07e0*/  STS [R21], R18 ;  /* 0x0000001215007388 */ /* 0x0041e80000000800 */
[----:B---3--:R0:W-:Y:S04]  /*07f0*/  STS [R23], R14 ;  /* 0x0000000e17007388 */ /* 0x0081e80000000800 */
[----:B----4-:R0:W-:Y:S04]  /*0800*/  STS [R25], R12 ;  /* 0x0000000c19007388 */ /* 0x0101e80000000800 */
[----:B-----5:R0:W-:Y:S01]  /*0810*/  STS [R27], R10 ;  /* 0x0000000a1b007388 */ /* 0x0201e20000000800 */
[----:B------:R-:W-:Y:S05]  /*0820*/  @!P0 BRA `(.L_x_7) ;  /* 0xfffffffc00a48947 */ /* 0x000fea000383ffff */
.L_x_4:
[----:B------:R-:W-:Y:S05]  /*0830*/  BSYNC.RECONVERGENT B0 ;  /* 0x0000000000007941 */ /* 0x000fea0003800200 */
.L_x_3:
[----:B------:R-:W3:Y:S02]  /*0840*/  LDCU UR5, c[0x0][0x388] ;  /* 0x00007100ff0577ac */ /* 0x000ee40008000800 */
[----:B---3--:R-:W-:Y:S01]  /*0850*/  UISETP.GE.AND UP0, UPT, UR5, 0x2, UPT ;  /* 0x000000020500788c */ /* 0x008fe2000bf06270 */
[----:B------:R-:W-:Y:S08]  /*0860*/  BAR.SYNC.DEFER_BLOCKING 0x0 ;  /* 0x0000000000007b1d */ /* 0x000ff00000010000 */
[----:B------:R-:W-:Y:S05]  /*0870*/  BRA.U !UP0, `(.L_x_8) ;  /* 0x0000000508c87547 */ /* 0x000fea000b800000 */
[----:B------:R-:W-:Y:S02]  /*0880*/  HFMA2 R9, -RZ, RZ, 0, 0 ;  /* 0x00000000ff097431 */ /* 0x000fe400000001ff */
[----:B01----:R-:W-:-:S07]  /*0890*/  IMAD.MOV.U32 R10, RZ, RZ, 0x1 ;  /* 0x00000001ff0a7424 */ /* 0x003fce00078e00ff */
.L_x_16:
[----:B------:R-:W0:Y:S01]  /*08a0*/  LDCU UR5, c[0x0][0x384] ;  /* 0x00007080ff0577ac */ /* 0x000e220008000800 */
[----:B--2---:R-:W1:Y:S01]  /*08b0*/  LDC.64 R6, c[0x0][0x390] ;  /* 0x0000e400ff067b82 */ /* 0x004e620000000a00 */
[----:B------:R-:W-:Y:S01]  /*08c0*/  IMAD R19, R17, UR4, RZ ;  /* 0x0000000411137c24 */ /* 0x000fe2000f8e02ff */
[----:B------:R-:W-:Y:S01]  /*08d0*/  BSSY.RECONVERGENT B0, `(.L_x_9) ;  /* 0x0000034000007945 */ /* 0x000fe20003800200 */
[----:B------:R-:W-:Y:S01]  /*08e0*/  IMAD.MOV.U32 R13, RZ, RZ, -0x40800000 ;  /* 0xbf800000ff0d7424 */ /* 0x000fe200078e00ff */
[----:B------:R-:W-:Y:S01]  /*08f0*/  MOV R14, RZ ;  /* 0x000000ff000e7202 */ /* 0x000fe20000000f00 */
[----:B------:R-:W-:Y:S01]  /*0900*/  IMAD R9, R9, 0x3, R19 ;  /* 0x0000000309097824 */ /* 0x000fe200078e0213 */
[----:B0-----:R-:W-:Y:S01]  /*0910*/  ISETP.GE.AND P0, PT, R4, UR5, PT ;  /* 0x0000000504007c0c */ /* 0x001fe2000bf06270 */
[----:B------:R-:W0:Y:S02]  /*0920*/  LDCU UR5, c[0x0][0x384] ;  /* 0x00007080ff0577ac */ /* 0x000e240008000800 */
[----:B-1----:R-:W-:-:S10]  /*0930*/  IMAD.WIDE R6, R9, 0x4, R6 ;  /* 0x0000000409067825 */ /* 0x002fd400078e0206 */
[----:B0-----:R-:W-:Y:S05]  /*0940*/  @P0 BRA `(.L_x_10) ;  /* 0x0000000000b00947 */ /* 0x001fea0003800000 */
[----:B------:R0:W5:Y:S04]  /*0950*/  LDG.E.CONSTANT R11, desc[UR10][R6.64] ;  /* 0x0000000a060b7981 */ /* 0x000168000c1e9900 */
[----:B------:R0:W5:Y:S04]  /*0960*/  LDG.E.CONSTANT R12, desc[UR10][R6.64+0x4] ;  /* 0x0000040a060c7981 */ /* 0x000168000c1e9900 */
[----:B------:R0:W5:Y:S01]  /*0970*/  LDG.E.CONSTANT R16, desc[UR10][R6.64+0x8] ;  /* 0x0000080a06107981 */ /* 0x000162000c1e9900 */
[----:B------:R-:W-:Y:S01]  /*0980*/  MOV R8, 0x400 ;  /* 0x0000040000087802 */ /* 0x000fe20000000f00 */
[----:B------:R-:W-:Y:S01]  /*0990*/  IMAD R19, R4, 0x3, R19 ;  /* 0x0000000304137824 */ /* 0x000fe200078e0213 */
[----:B------:R-:W-:Y:S01]  /*09a0*/  MOV R14, RZ ;  /* 0x000000ff000e7202 */ /* 0x000fe20000000f00 */
[----:B------:R-:W1:Y:S01]  /*09b0*/  S2R R9, SR_CgaCtaId ;  /* 0x0000000000097919 */ /* 0x000e620000008800 */
[----:B------:R-:W-:-:S02]  /*09c0*/  IMAD.MOV.U32 R18, RZ, RZ, R0 ;  /* 0x000000ffff127224 */ /* 0x000fc400078e0000 */
[----:B------:R-:W-:Y:S02]  /*09d0*/  VIADD R8, R8, 0x1000 ;  /* 0x0000100008087836 */ /* 0x000fe40000000000 */
[----:B------:R-:W-:Y:S02]  /*09e0*/  IMAD.MOV.U32 R13, RZ, RZ, -0x40800000 ;  /* 0xbf800000ff0d7424 */ /* 0x000fe400078e00ff */
[----:B------:R-:W-:Y:S01]  /*09f0*/  IMAD.MOV.U32 R15, RZ, RZ, R4 ;  /* 0x000000ffff0f7224 */ /* 0x000fe200078e0004 */
[----:B-1----:R-:W-:-:S05]  /*0a00*/  LEA R9, R9, R8, 0x18 ;  /* 0x0000000809097211 */ /* 0x002fca00078ec0ff */
[----:B------:R-:W-:-:S05]  /*0a10*/  IMAD R20, R4, 0xc, R9 ;  /* 0x0000000c04147824 */ /* 0x000fca00078e0209 */
[----:B0-----:R-:W-:-:S07]  /*0a20*/  IADD3 R20, PT, PT, R20, 0x4, RZ ;  /* 0x0000000414147810 */ /* 0x001fce0007ffe0ff */
.L_x_11:
[----:B------:R-:W-:Y:S01]  /*0a30*/  ISETP.GT.AND P0, PT, R15, 0xbff, PT ;  /* 0x00000bff0f00780c */ /* 0x000fe20003f04270 */
[----:B------:R-:W0:-:S12]  /*0a40*/  LDC.64 R6, c[0x0][0x3a0] ;  /* 0x0000e800ff067b82 */ /* 0x000e180000000a00 */
[----:B------:R-:W1:Y:S01]  /*0a50*/  @!P0 LDS R23, [R20] ;  /* 0x0000000014178984 */ /* 0x000e620000000800 */
[----:B------:R-:W2:Y:S03]  /*0a60*/  @P0 LDC.64 R8, c[0x0][0x390] ;  /* 0x0000e400ff080b82 */ /* 0x000ea60000000a00 */
[----:B------:R-:W3:Y:S04]  /*0a70*/  @!P0 LDS R22, [R20+-0x4] ;  /* 0xfffffc0014168984 */ /* 0x000ee80000000800 */
[----:B------:R4:W3:Y:S01]  /*0a80*/  @!P0 LDS R21, [R20+0x4] ;  /* 0x0000040014158984 */ /* 0x0008e20000000800 */
[----:B--2---:R-:W-:-:S05]  /*0a90*/  @P0 IMAD.WIDE R8, R19, 0x4, R8 ;  /* 0x0000000413080825 */ /* 0x004fca00078e0208 */
[----:B------:R-:W1:Y:S04]  /*0aa0*/  @P0 LDG.E.CONSTANT R23, desc[UR10][R8.64+0x4] ;  /* 0x0000040a08170981 */ /* 0x000e68000c1e9900 */
[----:B------:R-:W3:Y:S04]  /*0ab0*/  @P0 LDG.E.CONSTANT R22, desc[UR10][R8.64] ;  /* 0x0000000a08160981 */ /* 0x000ee8000c1e9900 */
[----:B------:R-:W2:Y:S01]  /*0ac0*/  @P0 LDG.E.CONSTANT R21, desc[UR10][R8.64+0x8] ;  /* 0x0000080a08150981 */ /* 0x000ea2000c1e9900 */
[----:B0-----:R-:W-:-:S05]  /*0ad0*/  IMAD.WIDE.U32 R6, R18, 0x4, R6 ;  /* 0x0000000412067825 */ /* 0x001fca00078e0006 */
[----:B------:R-:W2:Y:S01]  /*0ae0*/  LDG.E R26, desc[UR10][R6.64] ;  /* 0x0000000a061a7981 */ /* 0x000ea2000c1e1900 */
[C---:B----4-:R-:W-:Y:S02]  /*0af0*/  IMAD R20, R5.reuse, 0xc, R20 ;  /* 0x0000000c05147824 */ /* 0x050fe400078e0214 */
[C---:B------:R-:W-:Y:S02]  /*0b00*/  IMAD.IADD R18, R5.reuse, 0x1, R18 ;  /* 0x0000000105127824 */ /* 0x040fe400078e0212 */
[----:B------:R-:W-:Y:S02]  /*0b10*/  IMAD R19, R5, 0x3, R19 ;  /* 0x0000000305137824 */ /* 0x000fe400078e0213 */
[----:B-1---5:R-:W-:Y:S01]  /*0b20*/  FADD R23, -R12, R23 ;  /* 0x000000170c177221 */ /* 0x022fe20000000100 */
[----:B---3--:R-:W-:-:S03]  /*0b30*/  FADD R22, -R11, R22 ;  /* 0x000000160b167221 */ /* 0x008fc60000000100 */
[----:B------:R-:W-:Y:S01]  /*0b40*/  FMUL R23, R23, R23 ;  /* 0x0000001717177220 */ /* 0x000fe20000400000 */
[----:B--2---:R-:W-:-:S03]  /*0b50*/  FADD R24, -R16, R21 ;  /* 0x0000001510187221 */ /* 0x004fc60000000100 */
[----:B------:R-:W-:-:S04]  /*0b60*/  FFMA R23, R22, R22, R23 ;  /* 0x0000001616177223 */ /* 0x000fc80000000017 */
[----:B------:R-:W-:-:S05]  /*0b70*/  FFMA R23, R24, R24, R23 ;  /* 0x0000001818177223 */ /* 0x000fca0000000017 */
[----:B------:R-:W-:-:S04]  /*0b80*/  FMNMX R23, R26, R23, PT ;  /* 0x000000171a177209 */ /* 0x000fc80003800000 */
[----:B------:R-:W-:-:S13]  /*0b90*/  FSETP.NEU.AND P0, PT, R23, R26, PT ;  /* 0x0000001a1700720b */ /* 0x000fda0003f0d000 */
[----:B------:R0:W-:Y:S01]  /*0ba0*/  @P0 STG.E desc[UR10][R6.64], R23 ;  /* 0x0000001706000986 */ /* 0x0001e2000c10190a */
[----:B------:R-:W-:-:S04]  /*0bb0*/  FSETP.GT.AND P0, PT, R23, R13, PT ;  /* 0x0000000d1700720b */ /* 0x000fc80003f04000 */
[----:B------:R-:W-:Y:S01]  /*0bc0*/  SEL R14, R15, R14, P0 ;  /* 0x0000000e0f0e7207 */ /* 0x000fe20000000000 */
[----:B------:R-:W-:Y:S01]  /*0bd0*/  IMAD.IADD R15, R5, 0x1, R15 ;  /* 0x00000001050f7824 */ /* 0x000fe200078e020f */
[----:B------:R-:W-:-:S04]  /*0be0*/  FSEL R13, R23, R13, P0 ;  /* 0x0000000d170d7208 */ /* 0x000fc80000000000 */
[----:B------:R-:W-:-:S13]  /*0bf0*/  ISETP.GE.AND P1, PT, R15, UR5, PT ;  /* 0x000000050f007c0c */ /* 0x000fda000bf26270 */
[----:B0-----:R-:W-:Y:S05]  /*0c00*/  @!P1 BRA `(.L_x_11) ;  /* 0xfffffffc00889947 */ /* 0x001fea000383ffff */
.L_x_10:
[----:B------:R-:W-:Y:S05]  /*0c10*/  BSYNC.RECONVERGENT B0 ;  /* 0x0000000000007941 */ /* 0x000fea0003800200 */
.L_x_9:
[----:B------:R-:W0:Y:S01]  /*0c20*/  S2UR UR8, SR_CgaCtaId ;  /* 0x00000000000879c3 */ /* 0x000e220000008800 */
[----:B------:R-:W-:Y:S01]  /*0c30*/  UMOV UR5, 0x400 ;  /* 0x0000040000057882 */ /* 0x000fe20000000000 */
[----:B------:R-:W-:Y:S01]  /*0c40*/  ISETP.GE.U32.AND P0, PT, R5, 0x2, PT ;  /* 0x000000020500780c */ /* 0x000fe20003f06070 */
[----:B------:R-:W-:Y:S02]  /*0c50*/  UIADD3 UR6, UPT, UPT, UR5, 0x800, URZ ;  /* 0x0000080005067890 */ /* 0x000fe4000fffe0ff */
[----:B0-----:R-:W-:Y:S02]  /*0c60*/  ULEA UR5, UR8, UR5, 0x18 ;  /* 0x0000000508057291 */ /* 0x001fe4000f8ec0ff */
[----:B------:R-:W-:-:S04]  /*0c70*/  ULEA UR6, UR8, UR6, 0x18 ;  /* 0x0000000608067291 */ /* 0x000fc8000f8ec0ff */
[C---:B------:R-:W-:Y:S02]  /*0c80*/  LEA R6, R4.reuse, UR5, 0x2 ;  /* 0x0000000504067c11 */ /* 0x040fe4000f8e10ff */
[----:B------:R-:W-:-:S03]  /*0c90*/  LEA R7, R4, UR6, 0x2 ;  /* 0x0000000604077c11 */ /* 0x000fc6000f8e10ff */
[----:B------:R0:W-:Y:S04]  /*0ca0*/  STS [R6], R13 ;  /* 0x0000000d06007388 */ /* 0x0001e80000000800 */
[----:B------:R0:W-:Y:S01]  /*0cb0*/  STS [R7], R14 ;  /* 0x0000000e07007388 */ /* 0x0001e20000000800 */
[----:B------:R-:W-:Y:S05]  /*0cc0*/  @!P0 BRA `(.L_x_12) ;  /* 0x00000000007c8947 */ /* 0x000fea0003800000 */
[----:B0-----:R-:W-:Y:S02]  /*0cd0*/  HFMA2 R6, -RZ, RZ, 0, 0 ;  /* 0x00000000ff067431 */ /* 0x001fe400000001ff */
[----:B------:R-:W-:-:S07]  /*0ce0*/  IMAD.MOV.U32 R9, RZ, RZ, 0x2 ;  /* 0x00000002ff097424 */ /* 0x000fce00078e00ff */
.L_x_15:
[----:B------:R-:W-:Y:S01]  /*0cf0*/  IMAD.MOV.U32 R11, RZ, RZ, R6 ;  /* 0x000000ffff0b7224 */ /* 0x000fe200078e0006 */
[----:B------:R-:W-:Y:S01]  /*0d00*/  IADD3 R6, PT, PT, R6, 0x1, RZ ;  /* 0x0000000106067810 */ /* 0x000fe20007ffe0ff */
[----:B------:R-:W-:Y:S03]  /*0d10*/  BAR.SYNC.DEFER_BLOCKING 0x0 ;  /* 0x0000000000007b1d */ /* 0x000fe60000010000 */
[----:B0-----:R-:W-:Y:S02]  /*0d20*/  SHF.R.U32.HI R7, RZ, R6, R5 ;  /* 0x00000006ff077219 */ /* 0x001fe40000011605 */
[----:B------:R-:W-:Y:S01]  /*0d30*/  SHF.L.U32 R8, R9, R11, RZ ;  /* 0x0000000b09087219 */ /* 0x000fe200000006ff */
[----:B------:R-:W-:Y:S01]  /*0d40*/  BSSY.RECONVERGENT B0, `(.L_x_13) ;  /* 0x0000016000007945 */ /* 0x000fe20003800200 */
[----:B------:R-:W-:Y:S02]  /*0d50*/  ISETP.GE.U32.AND P0, PT, R4, R7, PT ;  /* 0x000000070400720c */ /* 0x000fe40003f06070 */
[----:B------:R-:W-:-:S11]  /*0d60*/  ISETP.GE.U32.AND P1, PT, R8, R5, PT ;  /* 0x000000050800720c */ /* 0x000fd60003f26070 */
[----:B------:R-:W-:Y:S05]  /*0d70*/  @P0 BRA `(.L_x_14) ;  /* 0x0000000000480947 */ /* 0x000fea0003800000 */
[----:B------:R-:W0:Y:S01]  /*0d80*/  S2R R15, SR_CgaCtaId ;  /* 0x00000000000f7919 */ /* 0x000e220000008800 */
[C---:B------:R-:W-:Y:S01]  /*0d90*/  VIADD R8, R2.reuse, 0x1 ;  /* 0x0000000102087836 */ /* 0x040fe20000000000 */
[----:B------:R-:W-:Y:S02]  /*0da0*/  MOV R14, 0x400 ;  /* 0x00000400000e7802 */ /* 0x000fe40000000f00 */
[-C--:B------:R-:W-:Y:S02]  /*0db0*/  SHF.L.U32 R12, R2, R11.reuse, RZ ;  /* 0x0000000b020c7219 */ /* 0x080fe400000006ff */
[----:B------:R-:W-:Y:S02]  /*0dc0*/  SHF.L.U32 R13, R8, R11, RZ ;  /* 0x0000000b080d7219 */ /* 0x000fe400000006ff */
[----:B0-----:R-:W-:-:S04]  /*0dd0*/  LEA R7, R15, R14, 0x18 ;  /* 0x0000000e0f077211 */ /* 0x001fc800078ec0ff */
[----:B------:R-:W-:Y:S01]  /*0de0*/  LEA R11, R12, R7, 0x2 ;  /* 0x000000070c0b7211 */ /* 0x000fe200078e10ff */
[----:B------:R-:W-:-:S04]  /*0df0*/  IMAD R8, R13, 0x4, R7 ;  /* 0x000000040d087824 */ /* 0x000fc800078e0207 */
[----:B------:R-:W-:Y:S04]  /*0e00*/  LDS R7, [R11] ;  /* 0x000000000b077984 */ /* 0x000fe80000000800 */
[----:B------:R-:W0:Y:S02]  /*0e10*/  LDS R8, [R8] ;  /* 0x0000000008087984 */ /* 0x000e240000000800 */
[----:B0-----:R-:W-:-:S13]  /*0e20*/  FSETP.GEU.AND P0, PT, R7, R8, PT ;  /* 0x000000080700720b */ /* 0x001fda0003f0e000 */
[----:B------:R-:W-:Y:S01]  /*0e30*/  @!P0 VIADD R14, R14, 0x800 ;  /* 0x000008000e0e8836 */ /* 0x000fe20000000000 */
[----:B------:R-:W-:Y:S04]  /*0e40*/  @!P0 STS [R11], R8 ;  /* 0x000000080b008388 */ /* 0x000fe80000000800 */
[----:B------:R-:W-:-:S04]  /*0e50*/  @!P0 LEA R14, R15, R14, 0x18 ;  /* 0x0000000e0f0e8211 */ /* 0x000fc800078ec0ff */
[----:B------:R-:W-:Y:S01]  /*0e60*/  @!P0 LEA R12, R12, R14, 0x2 ;  /* 0x0000000e0c0c8211 */ /* 0x000fe200078e10ff */
[----:B------:R-:W-:-:S06]  /*0e70*/  @!P0 IMAD R7, R13, 0x4, R14 ;  /* 0x000000040d078824 */ /* 0x000fcc00078e020e */
[----:B------:R-:W0:Y:S04]  /*0e80*/  @!P0 LDS R7, [R7] ;  /* 0x0000000007078984 */ /* 0x000e280000000800 */
[----:B0-----:R0:W-:Y:S02]  /*0e90*/  @!P0 STS [R12], R7 ;  /* 0x000000070c008388 */ /* 0x0011e40000000800 */
.L_x_14:
[----:B------:R-:W-:Y:S05]  /*0ea0*/  BSYNC.RECONVERGENT B0 ;  /* 0x0000000000007941 */ /* 0x000fea0003800200 */
.L_x_13:
[----:B------:R-:W-:Y:S05]  /*0eb0*/  @!P1 BRA `(.L_x_15) ;  /* 0xfffffffc008c9947 */ /* 0x000fea000383ffff */
.L_x_12:
[----:B------:R-:W1:Y:S08]  /*0ec0*/  S2UR UR6, SR_CgaCtaId ;  /* 0x00000000000679c3 */ /* 0x000e700000008800 */
[----:B------:R-:W-:Y:S01]  /*0ed0*/  BAR.SYNC.DEFER_BLOCKING 0x0 ;  /* 0x0000000000007b1d */ /* 0x000fe20000010000 */
[----:B------:R-:W-:-:S05]  /*0ee0*/  ISETP.NE.AND P0, PT, R4, RZ, PT ;  /* 0x000000ff0400720c */ /* 0x000fca0003f05270 */
[----:B------:R-:W-:Y:S02]  /*0ef0*/  UMOV UR5, 0x400 ;  /* 0x0000040000057882 */ /* 0x000fe40000000000 */
[----:B0-----:R-:W0:Y:S08]  /*0f00*/  LDC R13, c[0x0][0x388] ;  /* 0x0000e200ff0d7b82 */ /* 0x001e300000000800 */
[----:B------:R-:W2:Y:S01]  /*0f10*/  @!P0 LDC.64 R6, c[0x0][0x398] ;  /* 0x0000e600ff068b82 */ /* 0x000ea20000000a00 */
[----:B-1----:R-:W-:Y:S01]  /*0f20*/  ULEA UR5, UR6, UR5, 0x18 ;  /* 0x0000000506057291 */ /* 0x002fe2000f8ec0ff */
[----:B0-----:R-:W-:-:S08]  /*0f30*/  @!P0 IMAD R11, R13, UR4, R10 ;  /* 0x000000040d0b8c24 */ /* 0x001fd0000f8e020a */
[----:B------:R-:W0:Y:S01]  /*0f40*/  LDS R9, [UR5+0x800] ;  /* 0x00080005ff097984 */ /* 0x000e220008000800 */
[----:B------:R-:W-:Y:S02]  /*0f50*/  VIADD R10, R10, 0x1 ;  /* 0x000000010a0a7836 */ /* 0x000fe40000000000 */
[----:B--2---:R-:W-:-:S05]  /*0f60*/  @!P0 IMAD.WIDE R6, R11, 0x4, R6 ;  /* 0x000000040b068825 */ /* 0x004fca00078e0206 */
[----:B0-----:R3:W-:Y:S01]  /*0f70*/  @!P0 STG.E desc[UR10][R6.64], R9 ;  /* 0x0000000906008986 */ /* 0x0017e2000c10190a */
[----:B------:R-:W-:-:S13]  /*0f80*/  ISETP.NE.AND P0, PT, R10, R13, PT ;  /* 0x0000000d0a00720c */ /* 0x000fda0003f05270 */
[----:B---3--:R-:W-:Y:S05]  /*0f90*/  @P0 BRA `(.L_x_16) ;  /* 0xfffffff800400947 */ /* 0x008fea000383ffff */
.L_x_8:
[----:B------:R-:W3:Y:S01]  /*0fa0*/  LDCU UR5, c[0x0][0x380] ;  /* 0x00007000ff0577ac */ /* 0x000ee20008000800 */
[----:B------:R-:W-:-:S04]  /*0fb0*/  UIADD3 UR4, UPT, UPT, UR9, UR4, URZ ;  /* 0x0000000409047290 */ /* 0x000fc8000fffe0ff */
[----:B---3--:R-:W-:-:S09]  /*0fc0*/  UISETP.GE.AND UP0, UPT, UR4, UR5, UPT ;  /* 0x000000050400728c */ /* 0x008fd2000bf06270 */
[----:B------:R-:W-:Y:S05]  /*0fd0*/  BRA.U !UP0, `(.L_x_17) ;  /* 0xfffffff108a87547 */ /* 0x000fea000b83ffff */
[----:B------:R-:W-:Y:S05]  /*0fe0*/  EXIT ;  /* 0x000000000000794d */ /* 0x000fea0003800000 */
.L_x_18:
[----:B------:R-:W-:-:S00]  /*0ff0*/  BRA `(.L_x_18) ;  /* 0xfffffffc00fc7947 */ /* 0x000fc0000383ffff */
[----:B------:R-:W-:-:S00]  /*1000*/  NOP ;  /* 0x0000000000007918 */ /* 0x000fc00000000000 */
[----:B------:R-:W-:-:S00]  /*1010*/  NOP ;  /* 0x0000000000007918 */ /* 0x000fc00000000000 */
[----:B------:R-:W-:-:S00]  /*1020*/  NOP ;  /* 0x0000000000007918 */ /* 0x000fc00000000000 */
[----:B------:R-:W-:-:S00]  /*1030*/  NOP ;  /* 0x0000000000007918 */ /* 0x000fc00000000000 */
[----:B------:R-:W-:-:S00]  /*1040*/  NOP ;  /* 0x0000000000007918 */ /* 0x000fc00000000000 */
[----:B------:R-:W-:-:S00]  /*1050*/  NOP ;  /* 0x0000000000007918 */ /* 0x000fc00000000000 */
[----:B------:R-:W-:-:S00]  /*1060*/  NOP ;  /* 0x0000000000007918 */ /* 0x000fc00000000000 */
[----:B------:R-:W-:-:S00]  /*1070*/  NOP ;  /* 0x0000000000007918 */ /* 0x000fc00000000000 */
.L_x_19:


//--------------------- .nv.shared._Z10fps_kerneliiiPKfPiPf --------------------------
	.section	.nv.shared._Z10fps_kerneliiiPKfPiPf,"aw",@nobits
	.sectionflags	@""
	.align	4
.nv.shared._Z10fps_kerneliiiPKfPiPf:
	.zero		41984


//--------------------- .nv.shared.reserved.0     --------------------------
	.section	.nv.shared.reserved.0,"aw",@nobits
	.weak		__nv_reservedSMEM_offset_0_alias
	.size		__nv_reservedSMEM_offset_0_alias, 0, 64
	.other		__nv_reservedSMEM_offset_0_alias,@"STO_CUDA_RESERVED_SHARED STV_DEFAULT"
__nv_reservedSMEM_offset_0_alias:
	.zero		0
	.zero		64


//--------------------- .nv.constant0._Z10fps_kerneliiiPKfPiPf --------------------------
	.section	.nv.constant0._Z10fps_kerneliiiPKfPiPf,"a",@progbits
	.sectionflags	@""
	.align	4
.nv.constant0._Z10fps_kerneliiiPKfPiPf:
	.zero		936


//--------------------- SYMBOLS --------------------------

	.type		.nv.reservedSmem.offset0,@object
	.size		.nv.reservedSmem.offset0,0x4
	.type		.nv.reservedSmem.cap,@object
	.size		.nv.reservedSmem.cap,0x4
